//
// Generated by NVIDIA NVVM Compiler
//
// Compiler Build ID: CL-36424714
// Cuda compilation tools, release 13.0, V13.0.88
// Based on NVVM 20.0.0
//

.version 9.0
.target sm_100
.address_size 64

	// .globl	_Z7conv_1dPiS_S_ii

.visible .entry _Z7conv_1dPiS_S_ii(
	.param .u64 .ptr .align 1 _Z7conv_1dPiS_S_ii_param_0,
	.param .u64 .ptr .align 1 _Z7conv_1dPiS_S_ii_param_1,
	.param .u64 .ptr .align 1 _Z7conv_1dPiS_S_ii_param_2,
	.param .u32 _Z7conv_1dPiS_S_ii_param_3,
	.param .u32 _Z7conv_1dPiS_S_ii_param_4
)
{
	.reg .pred 	%p<55>;
	.reg .b32 	%r<136>;
	.reg .b64 	%rd<47>;

	ld.param.u64 	%rd7, [_Z7conv_1dPiS_S_ii_param_0];
	ld.param.u64 	%rd8, [_Z7conv_1dPiS_S_ii_param_1];
	ld.param.u64 	%rd6, [_Z7conv_1dPiS_S_ii_param_2];
	ld.param.u32 	%r65, [_Z7conv_1dPiS_S_ii_param_3];
	ld.param.u32 	%r66, [_Z7conv_1dPiS_S_ii_param_4];
	cvta.to.global.u64 	%rd1, %rd8;
	cvta.to.global.u64 	%rd2, %rd7;
	mov.u32 	%r68, %ctaid.x;
	mov.u32 	%r69, %ntid.x;
	mov.u32 	%r70, %tid.x;
	mad.lo.s32 	%r1, %r68, %r69, %r70;
	shr.u32 	%r71, %r66, 31;
	add.s32 	%r72, %r66, %r71;
	shr.s32 	%r73, %r72, 1;
	sub.s32 	%r2, %r1, %r73;
	setp.lt.s32 	%p1, %r66, 1;
	mov.b32 	%r112, 0;
	@%p1 bra 	$L__BB0_41;
	and.b32  	%r3, %r66, 7;
	setp.lt.u32 	%p2, %r66, 8;
	mov.b32 	%r128, 0;
	mov.u32 	%r112, %r128;
	@%p2 bra 	$L__BB0_20;
	and.b32  	%r128, %r66, 2147483640;
	mov.b32 	%r110, 0;
	mov.u32 	%r112, %r110;
$L__BB0_3:
	.pragma "nounroll";
	add.s32 	%r7, %r2, %r110;
	setp.lt.s32 	%p3, %r7, 0;
	setp.ge.s32 	%p4, %r7, %r65;
	mul.wide.u32 	%rd9, %r110, 4;
	add.s64 	%rd3, %rd1, %rd9;
	or.pred  	%p5, %p3, %p4;
	@%p5 bra 	$L__BB0_5;
	mul.wide.u32 	%rd10, %r7, 4;
	add.s64 	%rd11, %rd2, %rd10;
	ld.global.u32 	%r77, [%rd11];
	ld.global.u32 	%r78, [%rd3];
	mad.lo.s32 	%r112, %r78, %r77, %r112;
$L__BB0_5:
	add.s32 	%r10, %r7, 1;
	setp.lt.s32 	%p6, %r10, 0;
	setp.ge.s32 	%p7, %r10, %r65;
	or.pred  	%p8, %p6, %p7;
	@%p8 bra 	$L__BB0_7;
	mul.wide.u32 	%rd12, %r10, 4;
	add.s64 	%rd13, %rd2, %rd12;
	ld.global.u32 	%r79, [%rd13];
	ld.global.u32 	%r80, [%rd3+4];
	mad.lo.s32 	%r112, %r80, %r79, %r112;
$L__BB0_7:
	add.s32 	%r13, %r7, 2;
	setp.lt.s32 	%p9, %r13, 0;
	setp.ge.s32 	%p10, %r13, %r65;
	or.pred  	%p11, %p9, %p10;
	@%p11 bra 	$L__BB0_9;
	mul.wide.u32 	%rd14, %r13, 4;
	add.s64 	%rd15, %rd2, %rd14;
	ld.global.u32 	%r81, [%rd15];
	ld.global.u32 	%r82, [%rd3+8];
	mad.lo.s32 	%r112, %r82, %r81, %r112;
$L__BB0_9:
	add.s32 	%r16, %r7, 3;
	setp.lt.s32 	%p12, %r16, 0;
	setp.ge.s32 	%p13, %r16, %r65;
	or.pred  	%p14, %p12, %p13;
	@%p14 bra 	$L__BB0_11;
	mul.wide.u32 	%rd16, %r16, 4;
	add.s64 	%rd17, %rd2, %rd16;
	ld.global.u32 	%r83, [%rd17];
	ld.global.u32 	%r84, [%rd3+12];
	mad.lo.s32 	%r112, %r84, %r83, %r112;
$L__BB0_11:
	add.s32 	%r19, %r7, 4;
	setp.lt.s32 	%p15, %r19, 0;
	setp.ge.s32 	%p16, %r19, %r65;
	or.pred  	%p17, %p15, %p16;
	@%p17 bra 	$L__BB0_13;
	mul.wide.u32 	%rd18, %r19, 4;
	add.s64 	%rd19, %rd2, %rd18;
	ld.global.u32 	%r85, [%rd19];
	ld.global.u32 	%r86, [%rd3+16];
	mad.lo.s32 	%r112, %r86, %r85, %r112;
$L__BB0_13:
	add.s32 	%r22, %r7, 5;
	setp.lt.s32 	%p18, %r22, 0;
	setp.ge.s32 	%p19, %r22, %r65;
	or.pred  	%p20, %p18, %p19;
	@%p20 bra 	$L__BB0_15;
	mul.wide.u32 	%rd20, %r22, 4;
	add.s64 	%rd21, %rd2, %rd20;
	ld.global.u32 	%r87, [%rd21];
	ld.global.u32 	%r88, [%rd3+20];
	mad.lo.s32 	%r112, %r88, %r87, %r112;
$L__BB0_15:
	add.s32 	%r25, %r7, 6;
	setp.lt.s32 	%p21, %r25, 0;
	setp.ge.s32 	%p22, %r25, %r65;
	or.pred  	%p23, %p21, %p22;
	@%p23 bra 	$L__BB0_17;
	mul.wide.u32 	%rd22, %r25, 4;
	add.s64 	%rd23, %rd2, %rd22;
	ld.global.u32 	%r89, [%rd23];
	ld.global.u32 	%r90, [%rd3+24];
	mad.lo.s32 	%r112, %r90, %r89, %r112;
$L__BB0_17:
	add.s32 	%r28, %r7, 7;
	setp.lt.s32 	%p24, %r28, 0;
	setp.ge.s32 	%p25, %r28, %r65;
	or.pred  	%p26, %p24, %p25;
	@%p26 bra 	$L__BB0_19;
	mul.wide.u32 	%rd24, %r28, 4;
	add.s64 	%rd25, %rd2, %rd24;
	ld.global.u32 	%r91, [%rd25];
	ld.global.u32 	%r92, [%rd3+28];
	mad.lo.s32 	%r112, %r92, %r91, %r112;
$L__BB0_19:
	add.s32 	%r110, %r110, 8;
	setp.ne.s32 	%p27, %r110, %r128;
	@%p27 bra 	$L__BB0_3;
$L__BB0_20:
	setp.eq.s32 	%p28, %r3, 0;
	@%p28 bra 	$L__BB0_41;
	and.b32  	%r35, %r66, 3;
	setp.lt.u32 	%p29, %r3, 4;
	@%p29 bra 	$L__BB0_31;
	add.s32 	%r36, %r2, %r128;
	setp.lt.s32 	%p30, %r36, 0;
	setp.ge.s32 	%p31, %r36, %r65;
	mul.wide.u32 	%rd26, %r128, 4;
	add.s64 	%rd4, %rd1, %rd26;
	or.pred  	%p32, %p30, %p31;
	@%p32 bra 	$L__BB0_24;
	mul.wide.u32 	%rd27, %r36, 4;
	add.s64 	%rd28, %rd2, %rd27;
	ld.global.u32 	%r94, [%rd28];
	ld.global.u32 	%r95, [%rd4];
	mad.lo.s32 	%r112, %r95, %r94, %r112;
$L__BB0_24:
	add.s32 	%r39, %r36, 1;
	setp.lt.s32 	%p33, %r39, 0;
	setp.ge.s32 	%p34, %r39, %r65;
	or.pred  	%p35, %p33, %p34;
	@%p35 bra 	$L__BB0_26;
	mul.wide.u32 	%rd29, %r39, 4;
	add.s64 	%rd30, %rd2, %rd29;
	ld.global.u32 	%r96, [%rd30];
	ld.global.u32 	%r97, [%rd4+4];
	mad.lo.s32 	%r112, %r97, %r96, %r112;
$L__BB0_26:
	add.s32 	%r42, %r36, 2;
	setp.lt.s32 	%p36, %r42, 0;
	setp.ge.s32 	%p37, %r42, %r65;
	or.pred  	%p38, %p36, %p37;
	@%p38 bra 	$L__BB0_28;
	mul.wide.u32 	%rd31, %r42, 4;
	add.s64 	%rd32, %rd2, %rd31;
	ld.global.u32 	%r98, [%rd32];
	ld.global.u32 	%r99, [%rd4+8];
	mad.lo.s32 	%r112, %r99, %r98, %r112;
$L__BB0_28:
	add.s32 	%r45, %r36, 3;
	setp.lt.s32 	%p39, %r45, 0;
	setp.ge.s32 	%p40, %r45, %r65;
	or.pred  	%p41, %p39, %p40;
	@%p41 bra 	$L__BB0_30;
	mul.wide.u32 	%rd33, %r45, 4;
	add.s64 	%rd34, %rd2, %rd33;
	ld.global.u32 	%r100, [%rd34];
	ld.global.u32 	%r101, [%rd4+12];
	mad.lo.s32 	%r112, %r101, %r100, %r112;
$L__BB0_30:
	add.s32 	%r128, %r128, 4;
$L__BB0_31:
	setp.eq.s32 	%p42, %r35, 0;
	@%p42 bra 	$L__BB0_41;
	setp.eq.s32 	%p43, %r35, 1;
	@%p43 bra 	$L__BB0_38;
	add.s32 	%r52, %r2, %r128;
	setp.lt.s32 	%p44, %r52, 0;
	setp.ge.s32 	%p45, %r52, %r65;
	mul.wide.u32 	%rd35, %r128, 4;
	add.s64 	%rd5, %rd1, %rd35;
	or.pred  	%p46, %p44, %p45;
	@%p46 bra 	$L__BB0_35;
	mul.wide.u32 	%rd36, %r52, 4;
	add.s64 	%rd37, %rd2, %rd36;
	ld.global.u32 	%r103, [%rd37];
	ld.global.u32 	%r104, [%rd5];
	mad.lo.s32 	%r112, %r104, %r103, %r112;
$L__BB0_35:
	add.s32 	%r55, %r52, 1;
	setp.lt.s32 	%p47, %r55, 0;
	setp.ge.s32 	%p48, %r55, %r65;
	or.pred  	%p49, %p47, %p48;
	@%p49 bra 	$L__BB0_37;
	mul.wide.u32 	%rd38, %r55, 4;
	add.s64 	%rd39, %rd2, %rd38;
	ld.global.u32 	%r105, [%rd39];
	ld.global.u32 	%r106, [%rd5+4];
	mad.lo.s32 	%r112, %r106, %r105, %r112;
$L__BB0_37:
	add.s32 	%r128, %r128, 2;
$L__BB0_38:
	and.b32  	%r107, %r66, 1;
	setp.eq.b32 	%p50, %r107, 1;
	not.pred 	%p51, %p50;
	@%p51 bra 	$L__BB0_41;
	add.s32 	%r62, %r2, %r128;
	setp.lt.s32 	%p52, %r62, 0;
	setp.ge.s32 	%p53, %r62, %r65;
	or.pred  	%p54, %p52, %p53;
	@%p54 bra 	$L__BB0_41;
	mul.wide.u32 	%rd40, %r62, 4;
	add.s64 	%rd41, %rd2, %rd40;
	ld.global.u32 	%r108, [%rd41];
	mul.wide.u32 	%rd42, %r128, 4;
	add.s64 	%rd43, %rd1, %rd42;
	ld.global.u32 	%r109, [%rd43];
	mad.lo.s32 	%r112, %r109, %r108, %r112;
$L__BB0_41:
	cvta.to.global.u64 	%rd44, %rd6;
	mul.wide.s32 	%rd45, %r1, 4;
	add.s64 	%rd46, %rd44, %rd45;
	st.global.u32 	[%rd46], %r112;
	ret;

}


// ===== COMPILED SASS (sm_100) =====

	.target	sm_100

	.elftype	@"ET_EXEC"


//--------------------- .note.nv.tkinfo           --------------------------
	.section	.note.nv.tkinfo,"",@"SHT_NOTE"
	.sectionflags	@"SHF_NOTE_NV_TKINFO"
	.tkinfo
        /*0018*/ 	.word	0x00000002
        /*0030*/ 	.string	""
        /*0030*/ 	.string	"ptxas"
        /*0030*/ 	.string	"Cuda compilation tools, release 13.0, V13.0.88"
        /*0030*/ 	.string	"Build cuda_13.0.r13.0/compiler.36424714_0"
        /*0030*/ 	.string	"-arch sm_100 -m 64 "



//--------------------- .note.nv.cuinfo           --------------------------
	.section	.note.nv.cuinfo,"",@"SHT_NOTE"
	.sectionflags	@"SHF_NOTE_NV_CUINFO"
        /*0018*/ 	.short	0x0002
        /*001a*/ 	.short	0x0064
        /*001c*/ 	.short	0x0082
	.zero		2


//--------------------- .nv.info                  --------------------------
	.section	.nv.info,"",@"SHT_CUDA_INFO"
	.align	4


	//----- nvinfo : EIATTR_REGCOUNT
	.align		4
        /*0000*/ 	.byte	0x04, 0x2f
        /*0002*/ 	.short	(.L_1 - .L_0)
	.align		4
.L_0:
        /*0004*/ 	.word	index@(_Z7conv_1dPiS_S_ii)
        /*0008*/ 	.word	0x00000020


	//----- nvinfo : EIATTR_FRAME_SIZE
	.align		4
.L_1:
        /*000c*/ 	.byte	0x04, 0x11
        /*000e*/ 	.short	(.L_3 - .L_2)
	.align		4
.L_2:
        /*0010*/ 	.word	index@(_Z7conv_1dPiS_S_ii)
        /*0014*/ 	.word	0x00000000


	//----- nvinfo : EIATTR_MIN_STACK_SIZE
	.align		4
.L_3:
        /*0018*/ 	.byte	0x04, 0x12
        /*001a*/ 	.short	(.L_5 - .L_4)
	.align		4
.L_4:
        /*001c*/ 	.word	index@(_Z7conv_1dPiS_S_ii)
        /*0020*/ 	.word	0x00000000
.L_5:


//--------------------- .nv.compat                --------------------------
	.section	.nv.compat,"",@"SHT_CUDA_COMPAT_INFO"
	.align	4
        /*0000*/ 	.byte	0x02, 0x09, 0x00, 0x00, 0x02, 0x02, 0x01, 0x00, 0x02, 0x05, 0x05, 0x00, 0x03, 0x07, 0x01, 0x01
        /*0010*/ 	.byte	0x02, 0x03, 0x00, 0x00, 0x02, 0x06, 0x01, 0x00, 0x04, 0x0b, 0x08, 0x00, 0x09, 0x00, 0x00, 0x00
        /*0020*/ 	.byte	0x00, 0x00, 0x00, 0x00


//--------------------- .nv.info._Z7conv_1dPiS_S_ii --------------------------
	.section	.nv.info._Z7conv_1dPiS_S_ii,"",@"SHT_CUDA_INFO"
	.sectionflags	@""
	.align	4


	//----- nvinfo : EIATTR_CUDA_API_VERSION
	.align		4
        /*0000*/ 	.byte	0x04, 0x37
        /*0002*/ 	.short	(.L_7 - .L_6)
.L_6:
        /*0004*/ 	.word	0x00000082


	//----- nvinfo : EIATTR_KPARAM_INFO
	.align		4
.L_7:
        /*0008*/ 	.byte	0x04, 0x17
        /*000a*/ 	.short	(.L_9 - .L_8)
.L_8:
        /*000c*/ 	.word	0x00000000
        /*0010*/ 	.short	0x0004
        /*0012*/ 	.short	0x001c
        /*0014*/ 	.byte	0x00, 0xf0, 0x11, 0x00


	//----- nvinfo : EIATTR_KPARAM_INFO
	.align		4
.L_9:
        /*0018*/ 	.byte	0x04, 0x17
        /*001a*/ 	.short	(.L_11 - .L_10)
.L_10:
        /*001c*/ 	.word	0x00000000
        /*0020*/ 	.short	0x0003
        /*0022*/ 	.short	0x0018
        /*0024*/ 	.byte	0x00, 0xf0, 0x11, 0x00


	//----- nvinfo : EIATTR_KPARAM_INFO
	.align		4
.L_11:
        /*0028*/ 	.byte	0x04, 0x17
        /*002a*/ 	.short	(.L_13 - .L_12)
.L_12:
        /*002c*/ 	.word	0x00000000
        /*0030*/ 	.short	0x0002
        /*0032*/ 	.short	0x0010
        /*0034*/ 	.byte	0x00, 0xf5, 0x21, 0x00


	//----- nvinfo : EIATTR_KPARAM_INFO
	.align		4
.L_13:
        /*0038*/ 	.byte	0x04, 0x17
        /*003a*/ 	.short	(.L_15 - .L_14)
.L_14:
        /*003c*/ 	.word	0x00000000
        /*0040*/ 	.short	0x0001
        /*0042*/ 	.short	0x0008
        /*0044*/ 	.byte	0x00, 0xf5, 0x21, 0x00


	//----- nvinfo : EIATTR_KPARAM_INFO
	.align		4
.L_15:
        /*0048*/ 	.byte	0x04, 0x17
        /*004a*/ 	.short	(.L_17 - .L_16)
.L_16:
        /*004c*/ 	.word	0x00000000
        /*0050*/ 	.short	0x0000
        /*0052*/ 	.short	0x0000
        /*0054*/ 	.byte	0x00, 0xf5, 0x21, 0x00


	//----- nvinfo : EIATTR_SPARSE_MMA_MASK
	.align		4
.L_17:
        /*0058*/ 	.byte	0x03, 0x50
        /*005a*/ 	.short	0x0000


	//----- nvinfo : EIATTR_MAXREG_COUNT
	.align		4
        /*005c*/ 	.byte	0x03, 0x1b
        /*005e*/ 	.short	0x00ff


	//----- nvinfo : EIATTR_MERCURY_ISA_VERSION
	.align		4
        /*0060*/ 	.byte	0x03, 0x5f
        /*0062*/ 	.short	0x0101


	//----- nvinfo : EIATTR_VRC_CTA_INIT_COUNT
	.align		4
        /*0064*/ 	.byte	0x02, 0x4a
	.zero		1
	.zero		1


	//----- nvinfo : EIATTR_EXIT_INSTR_OFFSETS
	.align		4
        /*0068*/ 	.byte	0x04, 0x1c
        /*006a*/ 	.short	(.L_19 - .L_18)


	//   ....[0]....
.L_18:
        /*006c*/ 	.word	0x00000b20


	//----- nvinfo : EIATTR_CRS_STACK_SIZE
	.align		4
.L_19:
        /*0070*/ 	.byte	0x04, 0x1e
        /*0072*/ 	.short	(.L_21 - .L_20)
.L_20:
        /*0074*/ 	.word	0x00000000


	//----- nvinfo : EIATTR_CBANK_PARAM_SIZE
	.align		4
.L_21:
        /*0078*/ 	.byte	0x03, 0x19
        /*007a*/ 	.short	0x0020


	//----- nvinfo : EIATTR_PARAM_CBANK
	.align		4
        /*007c*/ 	.byte	0x04, 0x0a
        /*007e*/ 	.short	(.L_23 - .L_22)
	.align		4
.L_22:
        /*0080*/ 	.word	index@(.nv.constant0._Z7conv_1dPiS_S_ii)
        /*0084*/ 	.short	0x0380
        /*0086*/ 	.short	0x0020


	//----- nvinfo : EIATTR_SW_WAR
	.align		4
.L_23:
        /*0088*/ 	.byte	0x04, 0x36
        /*008a*/ 	.short	(.L_25 - .L_24)
.L_24:
        /*008c*/ 	.word	0x00000008
.L_25:


//--------------------- .nv.callgraph             --------------------------
	.section	.nv.callgraph,"",@"SHT_CUDA_CALLGRAPH"
	.align	4
	.sectionentsize	8
	.align		4
        /*0000*/ 	.word	0x00000000
	.align		4
        /*0004*/ 	.word	0xffffffff
	.align		4
        /*0008*/ 	.word	0x00000000
	.align		4
        /*000c*/ 	.word	0xfffffffe
	.align		4
        /*0010*/ 	.word	0x00000000
	.align		4
        /*0014*/ 	.word	0xfffffffd
	.align		4
        /*0018*/ 	.word	0x00000000
	.align		4
        /*001c*/ 	.word	0xfffffffc


//--------------------- .text._Z7conv_1dPiS_S_ii  --------------------------
	.section	.text._Z7conv_1dPiS_S_ii,"ax",@progbits
	.align	128
        .global         _Z7conv_1dPiS_S_ii
        .type           _Z7conv_1dPiS_S_ii,@function
        .size           _Z7conv_1dPiS_S_ii,(.L_x_7 - _Z7conv_1dPiS_S_ii)
        .other          _Z7conv_1dPiS_S_ii,@"STO_CUDA_ENTRY STV_DEFAULT"
_Z7conv_1dPiS_S_ii:
.text._Z7conv_1dPiS_S_ii:
[----:B------:R-:W-:Y:S01]  /*0000*/  LDC R1, c[0x0][0x37c] ;  /* 0x0000df00ff017b82 */ /* 0x000fe20000000800 */
[----:B------:R-:W0:Y:S01]  /*0010*/  S2R R3, SR_TID.X ;  /* 0x0000000000037919 */ /* 0x000e220000002100 */
[----:B------:R-:W1:Y:S06]  /*0020*/  LDCU UR5, c[0x0][0x39c] ;  /* 0x00007380ff0577ac */ /* 0x000e6c0008000800 */
[----:B------:R-:W0:Y:S01]  /*0030*/  S2UR UR4, SR_CTAID.X ;  /* 0x00000000000479c3 */ /* 0x000e220000002500 */
[----:B------:R-:W-:Y:S01]  /*0040*/  HFMA2 R0, -RZ, RZ, 0, 0 ;  /* 0x00000000ff007431 */ /* 0x000fe200000001ff */
[----:B------:R-:W2:Y:S06]  /*0050*/  LDCU.64 UR8, c[0x0][0x358] ;  /* 0x00006b00ff0877ac */ /* 0x000eac0008000a00 */
[----:B------:R-:W0:Y:S01]  /*0060*/  LDC R2, c[0x0][0x360] ;  /* 0x0000d800ff027b82 */ /* 0x000e220000000800 */
[----:B-1----:R-:W-:Y:S01]  /*0070*/  UISETP.GE.AND UP0, UPT, UR5, 0x1, UPT ;  /* 0x000000010500788c */ /* 0x002fe2000bf06270 */
[----:B0-----:R-:W-:-:S08]  /*0080*/  IMAD R2, R2, UR4, R3 ;  /* 0x0000000402027c24 */ /* 0x001fd0000f8e0203 */
[----:B--2---:R-:W-:Y:S05]  /*0090*/  BRA.U !UP0, `(.L_x_0) ;  /* 0x0000000908947547 */ /* 0x004fea000b800000 */
[----:B------:R-:W-:Y:S01]  /*00a0*/  UISETP.GE.U32.AND UP0, UPT, UR5, 0x8, UPT ;  /* 0x000000080500788c */ /* 0x000fe2000bf06070 */
[----:B------:R-:W-:Y:S01]  /*00b0*/  IMAD.MOV.U32 R3, RZ, RZ, RZ ;  /* 0x000000ffff037224 */ /* 0x000fe200078e00ff */
[----:B------:R-:W-:Y:S01]  /*00c0*/  ULEA.HI UR4, UR5, UR5, URZ, 0x1 ;  /* 0x0000000505047291 */ /* 0x000fe2000f8f08ff */
[----:B------:R-:W-:Y:S01]  /*00d0*/  MOV R0, RZ ;  /* 0x000000ff00007202 */ /* 0x000fe20000000f00 */
[----:B------:R-:W-:Y:S02]  /*00e0*/  ULOP3.LUT UR6, UR5, 0x7, URZ, 0xc0, !UPT ;  /* 0x0000000705067892 */ /* 0x000fe4000f8ec0ff */
[----:B------:R-:W-:Y:S02]  /*00f0*/  USHF.R.S32.HI UR4, URZ, 0x1, UR4 ;  /* 0x00000001ff047899 */ /* 0x000fe40008011404 */
[----:B------:R-:W-:-:S04]  /*0100*/  UISETP.NE.AND UP1, UPT, UR6, URZ, UPT ;  /* 0x000000ff0600728c */ /* 0x000fc8000bf25270 */
[----:B------:R-:W-:Y:S01]  /*0110*/  VIADD R4, R2, -UR4 ;  /* 0x8000000402047c36 */ /* 0x000fe20008000000 */
[----:B------:R-:W-:Y:S06]  /*0120*/  BRA.U !UP0, `(.L_x_1) ;  /* 0x0000000508287547 */ /* 0x000fec000b800000 */
[----:B------:R-:W-:Y:S01]  /*0130*/  ULOP3.LUT UR4, UR5, 0x7ffffff8, URZ, 0xc0, !UPT ;  /* 0x7ffffff805047892 */ /* 0x000fe2000f8ec0ff */
[----:B------:R-:W-:Y:S01]  /*0140*/  MOV R7, RZ ;  /* 0x000000ff00077202 */ /* 0x000fe20000000f00 */
[----:B------:R-:W-:Y:S01]  /*0150*/  IMAD.MOV.U32 R0, RZ, RZ, RZ ;  /* 0x000000ffff007224 */ /* 0x000fe200078e00ff */
[----:B------:R-:W0:Y:S03]  /*0160*/  LDCU UR7, c[0x0][0x398] ;  /* 0x00007300ff0777ac */ /* 0x000e260008000800 */
[----:B------:R-:W-:-:S07]  /*0170*/  MOV R3, UR4 ;  /* 0x0000000400037c02 */ /* 0x000fce0008000f00 */
.L_x_2:
[----:B------:R-:W-:Y:S01]  /*0180*/  IMAD.IADD R29, R4, 0x1, R7 ;  /* 0x00000001041d7824 */ /* 0x000fe200078e0207 */
[----:B------:R-:W1:Y:S04]  /*0190*/  LDC.64 R14, c[0x0][0x388] ;  /* 0x0000e200ff0e7b82 */ /* 0x000e680000000a00 */
[----:B0-----:R-:W-:-:S04]  /*01a0*/  ISETP.GE.AND P4, PT, R29, UR7, PT ;  /* 0x000000071d007c0c */ /* 0x001fc8000bf86270 */
[----:B------:R-:W-:-:S13]  /*01b0*/  ISETP.LT.OR P4, PT, R29, RZ, P4 ;  /* 0x000000ff1d00720c */ /* 0x000fda0002781670 */
[----:B------:R-:W0:Y:S01]  /*01c0*/  @!P4 LDC.64 R8, c[0x0][0x380] ;  /* 0x0000e000ff08cb82 */ /* 0x000e220000000a00 */
[----:B-1----:R-:W-:-:S05]  /*01d0*/  IMAD.WIDE.U32 R14, R7, 0x4, R14 ;  /* 0x00000004070e7825 */ /* 0x002fca00078e000e */
[----:B------:R-:W2:Y:S01]  /*01e0*/  @!P4 LDG.E R10, desc[UR8][R14.64] ;  /* 0x000000080e0ac981 */ /* 0x000ea2000c1e1900 */
[----:B0-----:R-:W-:-:S06]  /*01f0*/  @!P4 IMAD.WIDE.U32 R8, R29, 0x4, R8 ;  /* 0x000000041d08c825 */ /* 0x001fcc00078e0008 */
[----:B------:R-:W2:Y:S01]  /*0200*/  @!P4 LDG.E R9, desc[UR8][R8.64] ;  /* 0x000000080809c981 */ /* 0x000ea2000c1e1900 */
[----:B------:R-:W-:-:S04]  /*0210*/  IADD3 R19, PT, PT, R29, 0x1, RZ ;  /* 0x000000011d137810 */ /* 0x000fc80007ffe0ff */
[----:B------:R-:W-:Y:S01]  /*0220*/  ISETP.GE.AND P0, PT, R19, UR7, PT ;  /* 0x0000000713007c0c */ /* 0x000fe2000bf06270 */
[----:B------:R-:W-:-:S03]  /*0230*/  VIADD R24, R29, 0x2 ;  /* 0x000000021d187836 */ /* 0x000fc60000000000 */
[----:B------:R-:W-:Y:S02]  /*0240*/  ISETP.LT.OR P0, PT, R19, RZ, P0 ;  /* 0x000000ff1300720c */ /* 0x000fe40000701670 */
[C---:B------:R-:W-:Y:S02]  /*0250*/  IADD3 R25, PT, PT, R29.reuse, 0x3, RZ ;  /* 0x000000031d197810 */ /* 0x040fe40007ffe0ff */
[C---:B------:R-:W-:Y:S01]  /*0260*/  ISETP.GE.AND P3, PT, R24.reuse, UR7, PT ;  /* 0x0000000718007c0c */ /* 0x040fe2000bf66270 */
[----:B------:R-:W-:Y:S01]  /*0270*/  VIADD R5, R29, 0x4 ;  /* 0x000000041d057836 */ /* 0x000fe20000000000 */
[C---:B------:R-:W-:Y:S02]  /*0280*/  ISETP.GE.AND P2, PT, R25.reuse, UR7, PT ;  /* 0x0000000719007c0c */ /* 0x040fe4000bf46270 */
[----:B------:R-:W-:Y:S02]  /*0290*/  ISETP.LT.OR P3, PT, R24, RZ, P3 ;  /* 0x000000ff1800720c */ /* 0x000fe40001f61670 */
[----:B------:R-:W-:-:S02]  /*02a0*/  ISETP.LT.OR P2, PT, R25, RZ, P2 ;  /* 0x000000ff1900720c */ /* 0x000fc40001741670 */
[----:B------:R-:W-:Y:S01]  /*02b0*/  IADD3 R6, PT, PT, R29, 0x5, RZ ;  /* 0x000000051d067810 */ /* 0x000fe20007ffe0ff */
[----:B------:R-:W0:Y:S01]  /*02c0*/  @!P0 LDC.64 R22, c[0x0][0x380] ;  /* 0x0000e000ff168b82 */ /* 0x000e220000000a00 */
[----:B------:R-:W-:Y:S01]  /*02d0*/  ISETP.GE.AND P1, PT, R5, UR7, PT ;  /* 0x0000000705007c0c */ /* 0x000fe2000bf26270 */
[----:B------:R-:W-:Y:S01]  /*02e0*/  VIADD R27, R29, 0x6 ;  /* 0x000000061d1b7836 */ /* 0x000fe20000000000 */
[C---:B------:R-:W-:Y:S02]  /*02f0*/  ISETP.GE.AND P5, PT, R6.reuse, UR7, PT ;  /* 0x0000000706007c0c */ /* 0x040fe4000bfa6270 */
[----:B------:R-:W-:Y:S02]  /*0300*/  ISETP.LT.OR P1, PT, R5, RZ, P1 ;  /* 0x000000ff0500720c */ /* 0x000fe40000f21670 */
[----:B------:R-:W-:Y:S01]  /*0310*/  IADD3 R29, PT, PT, R29, 0x7, RZ ;  /* 0x000000071d1d7810 */ /* 0x000fe20007ffe0ff */
[----:B------:R-:W1:Y:S01]  /*0320*/  @!P3 LDC.64 R12, c[0x0][0x380] ;  /* 0x0000e000ff0cbb82 */ /* 0x000e620000000a00 */
[----:B------:R-:W-:-:S02]  /*0330*/  ISETP.LT.OR P5, PT, R6, RZ, P5 ;  /* 0x000000ff0600720c */ /* 0x000fc40002fa1670 */
[----:B------:R-:W-:-:S04]  /*0340*/  ISETP.GE.AND P6, PT, R29, UR7, PT ;  /* 0x000000071d007c0c */ /* 0x000fc8000bfc6270 */
[----:B------:R-:W-:-:S07]  /*0350*/  ISETP.LT.OR P6, PT, R29, RZ, P6 ;  /* 0x000000ff1d00720c */ /* 0x000fce00037c1670 */
[----:B------:R-:W3:Y:S01]  /*0360*/  @!P5 LDC.64 R16, c[0x0][0x380] ;  /* 0x0000e000ff10db82 */ /* 0x000ee20000000a00 */
[----:B0-----:R-:W-:-:S07]  /*0370*/  @!P0 IMAD.WIDE.U32 R22, R19, 0x4, R22 ;  /* 0x0000000413168825 */ /* 0x001fce00078e0016 */
[----:B------:R-:W0:Y:S01]  /*0380*/  @!P6 LDC.64 R20, c[0x0][0x380] ;  /* 0x0000e000ff14eb82 */ /* 0x000e220000000a00 */
[----:B------:R-:W4:Y:S01]  /*0390*/  @!P0 LDG.E R23, desc[UR8][R22.64] ;  /* 0x0000000816178981 */ /* 0x000f22000c1e1900 */
[----:B-1----:R-:W-:-:S03]  /*03a0*/  @!P3 IMAD.WIDE.U32 R12, R24, 0x4, R12 ;  /* 0x00000004180cb825 */ /* 0x002fc600078e000c */
[----:B------:R-:W4:Y:S04]  /*03b0*/  @!P0 LDG.E R24, desc[UR8][R14.64+0x4] ;  /* 0x000004080e188981 */ /* 0x000f28000c1e1900 */
[----:B------:R-:W5:Y:S04]  /*03c0*/  @!P3 LDG.E R13, desc[UR8][R12.64] ;  /* 0x000000080c0db981 */ /* 0x000f68000c1e1900 */
[----:B------:R-:W5:Y:S01]  /*03d0*/  @!P5 LDG.E R22, desc[UR8][R14.64+0x14] ;  /* 0x000014080e16d981 */ /* 0x000f62000c1e1900 */
[----:B---3--:R-:W-:-:S03]  /*03e0*/  @!P5 IMAD.WIDE.U32 R16, R6, 0x4, R16 ;  /* 0x000000040610d825 */ /* 0x008fc600078e0010 */
[----:B------:R-:W3:Y:S04]  /*03f0*/  @!P1 LDG.E R6, desc[UR8][R14.64+0x10] ;  /* 0x000010080e069981 */ /* 0x000ee8000c1e1900 */
[----:B------:R-:W3:Y:S01]  /*0400*/  @!P5 LDG.E R17, desc[UR8][R16.64] ;  /* 0x000000081011d981 */ /* 0x000ee2000c1e1900 */
[----:B0-----:R-:W-:-:S06]  /*0410*/  @!P6 IMAD.WIDE.U32 R20, R29, 0x4, R20 ;  /* 0x000000041d14e825 */ /* 0x001fcc00078e0014 */
[----:B------:R-:W3:Y:S01]  /*0420*/  @!P6 LDG.E R21, desc[UR8][R20.64] ;  /* 0x000000081415e981 */ /* 0x000ee2000c1e1900 */
[----:B--2---:R-:W-:Y:S01]  /*0430*/  @!P4 IMAD R0, R9, R10, R0 ;  /* 0x0000000a0900c224 */ /* 0x004fe200078e0200 */
[C---:B------:R-:W-:Y:S01]  /*0440*/  ISETP.GE.AND P4, PT, R27.reuse, UR7, PT ;  /* 0x000000071b007c0c */ /* 0x040fe2000bf86270 */
[----:B------:R-:W0:Y:S03]  /*0450*/  @!P2 LDC.64 R10, c[0x0][0x380] ;  /* 0x0000e000ff0aab82 */ /* 0x000e260000000a00 */
[----:B------:R-:W-:-:S05]  /*0460*/  ISETP.LT.OR P4, PT, R27, RZ, P4 ;  /* 0x000000ff1b00720c */ /* 0x000fca0002781670 */
[----:B------:R-:W1:Y:S08]  /*0470*/  @!P1 LDC.64 R8, c[0x0][0x380] ;  /* 0x0000e000ff089b82 */ /* 0x000e700000000a00 */
[----:B------:R-:W2:Y:S01]  /*0480*/  @!P4 LDC.64 R18, c[0x0][0x380] ;  /* 0x0000e000ff12cb82 */ /* 0x000ea20000000a00 */
[----:B------:R-:W3:Y:S01]  /*0490*/  @!P4 LDG.E R12, desc[UR8][R14.64+0x18] ;  /* 0x000018080e0cc981 */ /* 0x000ee2000c1e1900 */
[----:B0-----:R-:W-:-:S03]  /*04a0*/  @!P2 IMAD.WIDE.U32 R10, R25, 0x4, R10 ;  /* 0x00000004190aa825 */ /* 0x001fc600078e000a */
[----:B------:R-:W5:Y:S04]  /*04b0*/  @!P3 LDG.E R25, desc[UR8][R14.64+0x8] ;  /* 0x000008080e19b981 */ /* 0x000f68000c1e1900 */
[----:B------:R-:W3:Y:S01]  /*04c0*/  @!P2 LDG.E R11, desc[UR8][R10.64] ;  /* 0x000000080a0ba981 */ /* 0x000ee2000c1e1900 */
[----:B-1----:R-:W-:-:S03]  /*04d0*/  @!P1 IMAD.WIDE.U32 R8, R5, 0x4, R8 ;  /* 0x0000000405089825 */ /* 0x002fc600078e0008 */
[----:B------:R-:W3:Y:S04]  /*04e0*/  @!P2 LDG.E R5, desc[UR8][R14.64+0xc] ;  /* 0x00000c080e05a981 */ /* 0x000ee8000c1e1900 */
[----:B------:R-:W3:Y:S01]  /*04f0*/  @!P1 LDG.E R9, desc[UR8][R8.64] ;  /* 0x0000000808099981 */ /* 0x000ee2000c1e1900 */
[----:B--2---:R-:W-:-:S03]  /*0500*/  @!P4 IMAD.WIDE.U32 R18, R27, 0x4, R18 ;  /* 0x000000041b12c825 */ /* 0x004fc600078e0012 */
[----:B------:R-:W2:Y:S04]  /*0510*/  @!P6 LDG.E R10, desc[UR8][R14.64+0x1c] ;  /* 0x00001c080e0ae981 */ /* 0x000ea8000c1e1900 */
[----:B------:R-:W2:Y:S01]  /*0520*/  @!P4 LDG.E R19, desc[UR8][R18.64] ;  /* 0x000000081213c981 */ /* 0x000ea2000c1e1900 */
[----:B------:R-:W-:Y:S01]  /*0530*/  IADD3 R7, PT, PT, R7, 0x8, RZ ;  /* 0x0000000807077810 */ /* 0x000fe20007ffe0ff */
[----:B----4-:R-:W-:-:S03]  /*0540*/  @!P0 IMAD R0, R23, R24, R0 ;  /* 0x0000001817008224 */ /* 0x010fc600078e0200 */
[----:B------:R-:W-:Y:S01]  /*0550*/  ISETP.NE.AND P0, PT, R7, R3, PT ;  /* 0x000000030700720c */ /* 0x000fe20003f05270 */
[----:B-----5:R-:W-:-:S04]  /*0560*/  @!P3 IMAD R0, R13, R25, R0 ;  /* 0x000000190d00b224 */ /* 0x020fc800078e0200 */
[----:B---3--:R-:W-:-:S04]  /*0570*/  @!P2 IMAD R0, R11, R5, R0 ;  /* 0x000000050b00a224 */ /* 0x008fc800078e0200 */
[----:B------:R-:W-:-:S04]  /*0580*/  @!P1 IMAD R0, R9, R6, R0 ;  /* 0x0000000609009224 */ /* 0x000fc800078e0200 */
[----:B------:R-:W-:-:S04]  /*0590*/  @!P5 IMAD R0, R17, R22, R0 ;  /* 0x000000161100d224 */ /* 0x000fc800078e0200 */
[----:B--2---:R-:W-:-:S04]  /*05a0*/  @!P4 IMAD R0, R19, R12, R0 ;  /* 0x0000000c1300c224 */ /* 0x004fc800078e0200 */
[----:B------:R-:W-:Y:S01]  /*05b0*/  @!P6 IMAD R0, R21, R10, R0 ;  /* 0x0000000a1500e224 */ /* 0x000fe200078e0200 */
[----:B------:R-:W-:Y:S06]  /*05c0*/  @P0 BRA `(.L_x_2) ;  /* 0xfffffff800ec0947 */ /* 0x000fec000383ffff */
.L_x_1:
[----:B------:R-:W-:Y:S05]  /*05d0*/  BRA.U !UP1, `(.L_x_0) ;  /* 0x0000000509447547 */ /* 0x000fea000b800000 */
[----:B------:R-:W0:Y:S01]  /*05e0*/  LDCU UR4, c[0x0][0x39c] ;  /* 0x00007380ff0477ac */ /* 0x000e220008000800 */
[----:B------:R-:W-:Y:S02]  /*05f0*/  UISETP.GE.U32.AND UP0, UPT, UR6, 0x4, UPT ;  /* 0x000000040600788c */ /* 0x000fe4000bf06070 */
[----:B0-----:R-:W-:-:S04]  /*0600*/  ULOP3.LUT UR5, UR4, 0x3, URZ, 0xc0, !UPT ;  /* 0x0000000304057892 */ /* 0x001fc8000f8ec0ff */
[----:B------:R-:W-:-:S03]  /*0610*/  UISETP.NE.AND UP1, UPT, UR5, URZ, UPT ;  /* 0x000000ff0500728c */ /* 0x000fc6000bf25270 */
[----:B------:R-:W-:Y:S08]  /*0620*/  BRA.U !UP0, `(.L_x_3) ;  /* 0x0000000108907547 */ /* 0x000ff0000b800000 */
[----:B------:R-:W0:Y:S01]  /*0630*/  LDCU UR6, c[0x0][0x398] ;  /* 0x00007300ff0677ac */ /* 0x000e220008000800 */
[----:B------:R-:W-:Y:S01]  /*0640*/  IMAD.IADD R17, R4, 0x1, R3 ;  /* 0x0000000104117824 */ /* 0x000fe200078e0203 */
[----:B------:R-:W1:Y:S03]  /*0650*/  LDC.64 R8, c[0x0][0x388] ;  /* 0x0000e200ff087b82 */ /* 0x000e660000000a00 */
[C---:B------:R-:W-:Y:S01]  /*0660*/  VIADD R5, R17.reuse, 0x3 ;  /* 0x0000000311057836 */ /* 0x040fe20000000000 */
[C---:B------:R-:W-:Y:S02]  /*0670*/  IADD3 R19, PT, PT, R17.reuse, 0x1, RZ ;  /* 0x0000000111137810 */ /* 0x040fe40007ffe0ff */
[C---:B------:R-:W-:Y:S02]  /*0680*/  IADD3 R21, PT, PT, R17.reuse, 0x2, RZ ;  /* 0x0000000211157810 */ /* 0x040fe40007ffe0ff */
[----:B0-----:R-:W-:-:S02]  /*0690*/  ISETP.GE.AND P0, PT, R17, UR6, PT ;  /* 0x0000000611007c0c */ /* 0x001fc4000bf06270 */
[----:B------:R-:W-:Y:S02]  /*06a0*/  ISETP.GE.AND P1, PT, R19, UR6, PT ;  /* 0x0000000613007c0c */ /* 0x000fe4000bf26270 */
[----:B------:R-:W-:Y:S02]  /*06b0*/  ISETP.LT.OR P0, PT, R17, RZ, P0 ;  /* 0x000000ff1100720c */ /* 0x000fe40000701670 */
[----:B------:R-:W-:Y:S02]  /*06c0*/  ISETP.GE.AND P2, PT, R21, UR6, PT ;  /* 0x0000000615007c0c */ /* 0x000fe4000bf46270 */
[----:B------:R-:W-:Y:S01]  /*06d0*/  ISETP.LT.OR P1, PT, R19, RZ, P1 ;  /* 0x000000ff1300720c */ /* 0x000fe20000f21670 */
[----:B-1----:R-:W-:Y:S01]  /*06e0*/  IMAD.WIDE.U32 R8, R3, 0x4, R8 ;  /* 0x0000000403087825 */ /* 0x002fe200078e0008 */
[----:B------:R-:W-:Y:S02]  /*06f0*/  ISETP.LT.OR P2, PT, R21, RZ, P2 ;  /* 0x000000ff1500720c */ /* 0x000fe40001741670 */
[----:B------:R-:W-:-:S04]  /*0700*/  ISETP.GE.AND P3, PT, R5, UR6, PT ;  /* 0x0000000605007c0c */ /* 0x000fc8000bf66270 */
[----:B------:R-:W-:Y:S01]  /*0710*/  ISETP.LT.OR P3, PT, R5, RZ, P3 ;  /* 0x000000ff0500720c */ /* 0x000fe20001f61670 */
[----:B------:R-:W0:Y:S01]  /*0720*/  @!P0 LDC.64 R14, c[0x0][0x380] ;  /* 0x0000e000ff0e8b82 */ /* 0x000e220000000a00 */
[----:B------:R-:W2:Y:S07]  /*0730*/  @!P0 LDG.E R16, desc[UR8][R8.64] ;  /* 0x0000000808108981 */ /* 0x000eae000c1e1900 */
[----:B------:R-:W1:Y:S04]  /*0740*/  @!P1 LDC.64 R12, c[0x0][0x380] ;  /* 0x0000e000ff0c9b82 */ /* 0x000e680000000a00 */
[----:B------:R-:W3:Y:S04]  /*0750*/  @!P3 LDG.E R18, desc[UR8][R8.64+0xc] ;  /* 0x00000c080812b981 */ /* 0x000ee8000c1e1900 */
[----:B------:R-:W4:Y:S08]  /*0760*/  @!P2 LDC.64 R10, c[0x0][0x380] ;  /* 0x0000e000ff0aab82 */ /* 0x000f300000000a00 */
[----:B------:R-:W5:Y:S01]  /*0770*/  @!P3 LDC.64 R6, c[0x0][0x380] ;  /* 0x0000e000ff06bb82 */ /* 0x000f620000000a00 */
[----:B0-----:R-:W-:-:S02]  /*0780*/  @!P0 IMAD.WIDE.U32 R14, R17, 0x4, R14 ;  /* 0x00000004110e8825 */ /* 0x001fc400078e000e */
[----:B------:R-:W3:Y:S04]  /*0790*/  @!P1 LDG.E R17, desc[UR8][R8.64+0x4] ;  /* 0x0000040808119981 */ /* 0x000ee8000c1e1900 */
[----:B------:R-:W2:Y:S01]  /*07a0*/  @!P0 LDG.E R15, desc[UR8][R14.64] ;  /* 0x000000080e0f8981 */ /* 0x000ea2000c1e1900 */
[----:B-1----:R-:W-:-:S06]  /*07b0*/  @!P1 IMAD.WIDE.U32 R12, R19, 0x4, R12 ;  /* 0x00000004130c9825 */ /* 0x002fcc00078e000c */
[----:B------:R-:W3:Y:S01]  /*07c0*/  @!P1 LDG.E R13, desc[UR8][R12.64] ;  /* 0x000000080c0d9981 */ /* 0x000ee2000c1e1900 */
[----:B----4-:R-:W-:-:S06]  /*07d0*/  @!P2 IMAD.WIDE.U32 R10, R21, 0x4, R10 ;  /* 0x00000004150aa825 */ /* 0x010fcc00078e000a */
[----:B------:R-:W4:Y:S01]  /*07e0*/  @!P2 LDG.E R11, desc[UR8][R10.64] ;  /* 0x000000080a0ba981 */ /* 0x000f22000c1e1900 */
[----:B-----5:R-:W-:-:S03]  /*07f0*/  @!P3 IMAD.WIDE.U32 R6, R5, 0x4, R6 ;  /* 0x000000040506b825 */ /* 0x020fc600078e0006 */
[----:B------:R-:W4:Y:S04]  /*0800*/  @!P2 LDG.E R5, desc[UR8][R8.64+0x8] ;  /* 0x000008080805a981 */ /* 0x000f28000c1e1900 */
[----:B------:R-:W5:Y:S01]  /*0810*/  @!P3 LDG.E R7, desc[UR8][R6.64] ;  /* 0x000000080607b981 */ /* 0x000f62000c1e1900 */
[----:B------:R-:W-:Y:S01]  /*0820*/  IADD3 R3, PT, PT, R3, 0x4, RZ ;  /* 0x0000000403037810 */ /* 0x000fe20007ffe0ff */
[----:B--2---:R-:W-:-:S04]  /*0830*/  @!P0 IMAD R0, R15, R16, R0 ;  /* 0x000000100f008224 */ /* 0x004fc800078e0200 */
[----:B---3--:R-:W-:-:S04]  /*0840*/  @!P1 IMAD R0, R13, R17, R0 ;  /* 0x000000110d009224 */ /* 0x008fc800078e0200 */
[----:B----4-:R-:W-:-:S04]  /*0850*/  @!P2 IMAD R0, R11, R5, R0 ;  /* 0x000000050b00a224 */ /* 0x010fc800078e0200 */
[----:B-----5:R-:W-:-:S07]  /*0860*/  @!P3 IMAD R0, R7, R18, R0 ;  /* 0x000000120700b224 */ /* 0x020fce00078e0200 */
.L_x_3:
[----:B------:R-:W-:Y:S05]  /*0870*/  BRA.U !UP1, `(.L_x_0) ;  /* 0x00000001099c7547 */ /* 0x000fea000b800000 */
[----:B------:R-:W-:Y:S02]  /*0880*/  UISETP.NE.AND UP0, UPT, UR5, 0x1, UPT ;  /* 0x000000010500788c */ /* 0x000fe4000bf05270 */
[----:B------:R-:W-:-:S04]  /*0890*/  ULOP3.LUT UR4, UR4, 0x1, URZ, 0xc0, !UPT ;  /* 0x0000000104047892 */ /* 0x000fc8000f8ec0ff */
[----:B------:R-:W-:-:S03]  /*08a0*/  UISETP.NE.U32.AND UP1, UPT, UR4, 0x1, UPT ;  /* 0x000000010400788c */ /* 0x000fc6000bf25070 */
[----:B------:R-:W-:Y:S08]  /*08b0*/  BRA.U !UP0, `(.L_x_4) ;  /* 0x0000000108507547 */ /* 0x000ff0000b800000 */
[----:B------:R-:W0:Y:S01]  /*08c0*/  LDCU UR4, c[0x0][0x398] ;  /* 0x00007300ff0477ac */ /* 0x000e220008000800 */
[----:B------:R-:W-:Y:S01]  /*08d0*/  IADD3 R5, PT, PT, R4, R3, RZ ;  /* 0x0000000304057210 */ /* 0x000fe20007ffe0ff */
[----:B------:R-:W1:Y:S04]  /*08e0*/  LDC.64 R6, c[0x0][0x388] ;  /* 0x0000e200ff067b82 */ /* 0x000e680000000a00 */
[C---:B------:R-:W-:Y:S01]  /*08f0*/  VIADD R15, R5.reuse, 0x1 ;  /* 0x00000001050f7836 */ /* 0x040fe20000000000 */
[----:B0-----:R-:W-:-:S04]  /*0900*/  ISETP.GE.AND P0, PT, R5, UR4, PT ;  /* 0x0000000405007c0c */ /* 0x001fc8000bf06270 */
[----:B------:R-:W-:Y:S02]  /*0910*/  ISETP.GE.AND P1, PT, R15, UR4, PT ;  /* 0x000000040f007c0c */ /* 0x000fe4000bf26270 */
[----:B------:R-:W-:Y:S02]  /*0920*/  ISETP.LT.OR P0, PT, R5, RZ, P0 ;  /* 0x000000ff0500720c */ /* 0x000fe40000701670 */
[----:B------:R-:W-:Y:S01]  /*0930*/  ISETP.LT.OR P1, PT, R15, RZ, P1 ;  /* 0x000000ff0f00720c */ /* 0x000fe20000f21670 */
[----:B-1----:R-:W-:-:S10]  /*0940*/  IMAD.WIDE.U32 R10, R3, 0x4, R6 ;  /* 0x00000004030a7825 */ /* 0x002fd400078e0006 */
[----:B------:R-:W0:Y:S08]  /*0950*/  @!P0 LDC.64 R8, c[0x0][0x380] ;  /* 0x0000e000ff088b82 */ /* 0x000e300000000a00 */
[----:B------:R-:W1:Y:S01]  /*0960*/  @!P1 LDC.64 R12, c[0x0][0x380] ;  /* 0x0000e000ff0c9b82 */ /* 0x000e620000000a00 */
[----:B0-----:R-:W-:Y:S02]  /*0970*/  @!P0 IMAD.WIDE.U32 R6, R5, 0x4, R8 ;  /* 0x0000000405068825 */ /* 0x001fe400078e0008 */
[----:B------:R-:W2:Y:S04]  /*0980*/  @!P0 LDG.E R5, desc[UR8][R10.64] ;  /* 0x000000080a058981 */ /* 0x000ea8000c1e1900 */
[----:B------:R-:W2:Y:S01]  /*0990*/  @!P0 LDG.E R7, desc[UR8][R6.64] ;  /* 0x0000000806078981 */ /* 0x000ea2000c1e1900 */
[----:B-1----:R-:W-:-:S03]  /*09a0*/  @!P1 IMAD.WIDE.U32 R8, R15, 0x4, R12 ;  /* 0x000000040f089825 */ /* 0x002fc600078e000c */
[----:B------:R-:W3:Y:S04]  /*09b0*/  @!P1 LDG.E R12, desc[UR8][R10.64+0x4] ;  /* 0x000004080a0c9981 */ /* 0x000ee8000c1e1900 */
[----:B------:R-:W3:Y:S01]  /*09c0*/  @!P1 LDG.E R9, desc[UR8][R8.64] ;  /* 0x0000000808099981 */ /* 0x000ee2000c1e1900 */
[----:B------:R-:W-:Y:S01]  /*09d0*/  IADD3 R3, PT, PT, R3, 0x2, RZ ;  /* 0x0000000203037810 */ /* 0x000fe20007ffe0ff */
[----:B--2---:R-:W-:-:S04]  /*09e0*/  @!P0 IMAD R0, R7, R5, R0 ;  /* 0x0000000507008224 */ /* 0x004fc800078e0200 */
[----:B---3--:R-:W-:-:S07]  /*09f0*/  @!P1 IMAD R0, R9, R12, R0 ;  /* 0x0000000c09009224 */ /* 0x008fce00078e0200 */
.L_x_4:
[----:B------:R-:W-:Y:S05]  /*0a00*/  BRA.U UP1, `(.L_x_0) ;  /* 0x0000000101387547 */ /* 0x000fea000b800000 */
[----:B------:R-:W0:Y:S01]  /*0a10*/  LDCU UR4, c[0x0][0x398] ;  /* 0x00007300ff0477ac */ /* 0x000e220008000800 */
[----:B------:R-:W-:Y:S01]  /*0a20*/  IADD3 R9, PT, PT, R4, R3, RZ ;  /* 0x0000000304097210 */ /* 0x000fe20007ffe0ff */
[----:B------:R-:W-:Y:S03]  /*0a30*/  BSSY.RECONVERGENT B0, `(.L_x_0) ;  /* 0x000000b000007945 */ /* 0x000fe60003800200 */
[----:B0-----:R-:W-:-:S04]  /*0a40*/  ISETP.GE.AND P0, PT, R9, UR4, PT ;  /* 0x0000000409007c0c */ /* 0x001fc8000bf06270 */
[----:B------:R-:W-:-:S13]  /*0a50*/  ISETP.LT.OR P0, PT, R9, RZ, P0 ;  /* 0x000000ff0900720c */ /* 0x000fda0000701670 */
[----:B------:R-:W-:Y:S05]  /*0a60*/  @P0 BRA `(.L_x_5) ;  /* 0x00000000001c0947 */ /* 0x000fea0003800000 */
[----:B------:R-:W0:Y:S08]  /*0a70*/  LDC.64 R4, c[0x0][0x380] ;  /* 0x0000e000ff047b82 */ /* 0x000e300000000a00 */
[----:B------:R-:W1:Y:S01]  /*0a80*/  LDC.64 R6, c[0x0][0x388] ;  /* 0x0000e200ff067b82 */ /* 0x000e620000000a00 */
[----:B0-----:R-:W-:-:S06]  /*0a90*/  IMAD.WIDE.U32 R4, R9, 0x4, R4 ;  /* 0x0000000409047825 */ /* 0x001fcc00078e0004 */
[----:B------:R-:W2:Y:S01]  /*0aa0*/  LDG.E R5, desc[UR8][R4.64] ;  /* 0x0000000804057981 */ /* 0x000ea2000c1e1900 */
[----:B-1----:R-:W-:-:S06]  /*0ab0*/  IMAD.WIDE.U32 R6, R3, 0x4, R6 ;  /* 0x0000000403067825 */ /* 0x002fcc00078e0006 */
[----:B------:R-:W2:Y:S02]  /*0ac0*/  LDG.E R6, desc[UR8][R6.64] ;  /* 0x0000000806067981 */ /* 0x000ea4000c1e1900 */
[----:B--2---:R-:W-:-:S07]  /*0ad0*/  IMAD R0, R5, R6, R0 ;  /* 0x0000000605007224 */ /* 0x004fce00078e0200 */
.L_x_5:
[----:B------:R-:W-:Y:S05]  /*0ae0*/  BSYNC.RECONVERGENT B0 ;  /* 0x0000000000007941 */ /* 0x000fea0003800200 */
.L_x_0:
[----:B------:R-:W0:Y:S02]  /*0af0*/  LDC.64 R4, c[0x0][0x390] ;  /* 0x0000e400ff047b82 */ /* 0x000e240000000a00 */
[----:B0-----:R-:W-:-:S05]  /*0b00*/  IMAD.WIDE R2, R2, 0x4, R4 ;  /* 0x0000000402027825 */ /* 0x001fca00078e0204 */
[----:B------:R-:W-:Y:S01]  /*0b10*/  STG.E desc[UR8][R2.64], R0 ;  /* 0x0000000002007986 */ /* 0x000fe2000c101908 */
[----:B------:R-:W-:Y:S05]  /*0b20*/  EXIT ;  /* 0x000000000000794d */ /* 0x000fea0003800000 */
.L_x_6:
[----:B------:R-:W-:-:S00]  /*0b30*/  BRA `(.L_x_6) ;  /* 0xfffffffc00fc7947 */ /* 0x000fc0000383ffff */
[----:B------:R-:W-:-:S00]  /*0b40*/  NOP ;  /* 0x0000000000007918 */ /* 0x000fc00000000000 */
        /* <DEDUP_REMOVED lines=11> */
.L_x_7:


//--------------------- .nv.shared.reserved.0     --------------------------
	.section	.nv.shared.reserved.0,"aw",@nobits
	.weak		__nv_reservedSMEM_offset_0_alias
	.size		__nv_reservedSMEM_offset_0_alias, 0, 64
	.other		__nv_reservedSMEM_offset_0_alias,@"STO_CUDA_RESERVED_SHARED STV_DEFAULT"
__nv_reservedSMEM_offset_0_alias:
	.zero		0
	.zero		64


//--------------------- .nv.constant0._Z7conv_1dPiS_S_ii --------------------------
	.section	.nv.constant0._Z7conv_1dPiS_S_ii,"a",@progbits
	.sectionflags	@""
	.align	4
.nv.constant0._Z7conv_1dPiS_S_ii:
	.zero		928


//--------------------- SYMBOLS --------------------------

	.type		.nv.reservedSmem.offset0,@object
	.size		.nv.reservedSmem.offset0,0x4
